//
// Generated by NVIDIA NVVM Compiler
//
// Compiler Build ID: CL-36424714
// Cuda compilation tools, release 13.0, V13.0.88
// Based on NVVM 20.0.0
//

.version 9.0
.target sm_100
.address_size 64

	// .globl	_Z9reduceGPUPfS_
// _ZZ9reduceGPUPfS_E10shared_mem has been demoted

.visible .entry _Z9reduceGPUPfS_(
	.param .u64 .ptr .align 1 _Z9reduceGPUPfS__param_0,
	.param .u64 .ptr .align 1 _Z9reduceGPUPfS__param_1
)
{
	.reg .pred 	%p<10>;
	.reg .b32 	%r<75>;
	.reg .b32 	%f<48>;
	.reg .b64 	%rd<9>;
	// demoted variable
	.shared .align 4 .b8 _ZZ9reduceGPUPfS_E10shared_mem[2048];
	ld.param.u64 	%rd2, [_Z9reduceGPUPfS__param_0];
	ld.param.u64 	%rd1, [_Z9reduceGPUPfS__param_1];
	cvta.to.global.u64 	%rd3, %rd2;
	mov.u32 	%r28, %tid.x;
	mov.u32 	%r1, %ctaid.x;
	mov.u32 	%r2, %ntid.x;
	mad.lo.s32 	%r29, %r1, %r2, %r28;
	mul.wide.u32 	%rd4, %r29, 4;
	add.s64 	%rd5, %rd3, %rd4;
	ld.global.f32 	%f1, [%rd5];
	shl.b32 	%r30, %r28, 2;
	mov.u32 	%r31, _ZZ9reduceGPUPfS_E10shared_mem;
	add.s32 	%r32, %r31, %r30;
	st.shared.f32 	[%r32], %f1;
	bar.sync 	0;
	setp.ne.s32 	%p1, %r28, 0;
	@%p1 bra 	$L__BB0_13;
	and.b32  	%r3, %r2, 7;
	setp.lt.u32 	%p2, %r2, 8;
	mov.b32 	%r69, 0;
	mov.u32 	%r74, %r69;
	@%p2 bra 	$L__BB0_4;
	and.b32  	%r69, %r2, 2040;
	add.s32 	%r62, %r31, 16;
	and.b32  	%r38, %r2, -8;
	neg.s32 	%r63, %r38;
	mov.b32 	%r74, 0;
$L__BB0_3:
	.pragma "nounroll";
	ld.shared.f32 	%f2, [%r62+-16];
	cvt.rn.f32.s32 	%f3, %r74;
	add.f32 	%f4, %f2, %f3;
	cvt.rzi.s32.f32 	%r39, %f4;
	ld.shared.f32 	%f5, [%r62+-12];
	cvt.rn.f32.s32 	%f6, %r39;
	add.f32 	%f7, %f5, %f6;
	cvt.rzi.s32.f32 	%r40, %f7;
	ld.shared.f32 	%f8, [%r62+-8];
	cvt.rn.f32.s32 	%f9, %r40;
	add.f32 	%f10, %f8, %f9;
	cvt.rzi.s32.f32 	%r41, %f10;
	ld.shared.f32 	%f11, [%r62+-4];
	cvt.rn.f32.s32 	%f12, %r41;
	add.f32 	%f13, %f11, %f12;
	cvt.rzi.s32.f32 	%r42, %f13;
	ld.shared.f32 	%f14, [%r62];
	cvt.rn.f32.s32 	%f15, %r42;
	add.f32 	%f16, %f14, %f15;
	cvt.rzi.s32.f32 	%r43, %f16;
	ld.shared.f32 	%f17, [%r62+4];
	cvt.rn.f32.s32 	%f18, %r43;
	add.f32 	%f19, %f17, %f18;
	cvt.rzi.s32.f32 	%r44, %f19;
	ld.shared.f32 	%f20, [%r62+8];
	cvt.rn.f32.s32 	%f21, %r44;
	add.f32 	%f22, %f20, %f21;
	cvt.rzi.s32.f32 	%r45, %f22;
	ld.shared.f32 	%f23, [%r62+12];
	cvt.rn.f32.s32 	%f24, %r45;
	add.f32 	%f25, %f23, %f24;
	cvt.rzi.s32.f32 	%r74, %f25;
	add.s32 	%r63, %r63, 8;
	add.s32 	%r62, %r62, 32;
	setp.ne.s32 	%p3, %r63, 0;
	@%p3 bra 	$L__BB0_3;
$L__BB0_4:
	setp.eq.s32 	%p4, %r3, 0;
	@%p4 bra 	$L__BB0_12;
	and.b32  	%r15, %r2, 3;
	setp.lt.u32 	%p5, %r3, 4;
	@%p5 bra 	$L__BB0_7;
	shl.b32 	%r47, %r69, 2;
	add.s32 	%r49, %r31, %r47;
	ld.shared.f32 	%f26, [%r49];
	cvt.rn.f32.s32 	%f27, %r74;
	add.f32 	%f28, %f26, %f27;
	cvt.rzi.s32.f32 	%r50, %f28;
	ld.shared.f32 	%f29, [%r49+4];
	cvt.rn.f32.s32 	%f30, %r50;
	add.f32 	%f31, %f29, %f30;
	cvt.rzi.s32.f32 	%r51, %f31;
	ld.shared.f32 	%f32, [%r49+8];
	cvt.rn.f32.s32 	%f33, %r51;
	add.f32 	%f34, %f32, %f33;
	cvt.rzi.s32.f32 	%r52, %f34;
	ld.shared.f32 	%f35, [%r49+12];
	cvt.rn.f32.s32 	%f36, %r52;
	add.f32 	%f37, %f35, %f36;
	cvt.rzi.s32.f32 	%r74, %f37;
	add.s32 	%r69, %r69, 4;
$L__BB0_7:
	setp.eq.s32 	%p6, %r15, 0;
	@%p6 bra 	$L__BB0_12;
	setp.eq.s32 	%p7, %r15, 1;
	@%p7 bra 	$L__BB0_10;
	shl.b32 	%r54, %r69, 2;
	add.s32 	%r56, %r31, %r54;
	ld.shared.f32 	%f38, [%r56];
	cvt.rn.f32.s32 	%f39, %r74;
	add.f32 	%f40, %f38, %f39;
	cvt.rzi.s32.f32 	%r57, %f40;
	ld.shared.f32 	%f41, [%r56+4];
	cvt.rn.f32.s32 	%f42, %r57;
	add.f32 	%f43, %f41, %f42;
	cvt.rzi.s32.f32 	%r74, %f43;
	add.s32 	%r69, %r69, 2;
$L__BB0_10:
	and.b32  	%r58, %r2, 1;
	setp.eq.b32 	%p8, %r58, 1;
	not.pred 	%p9, %p8;
	@%p9 bra 	$L__BB0_12;
	shl.b32 	%r59, %r69, 2;
	add.s32 	%r61, %r31, %r59;
	ld.shared.f32 	%f44, [%r61];
	cvt.rn.f32.s32 	%f45, %r74;
	add.f32 	%f46, %f44, %f45;
	cvt.rzi.s32.f32 	%r74, %f46;
$L__BB0_12:
	cvt.rn.f32.s32 	%f47, %r74;
	cvta.to.global.u64 	%rd6, %rd1;
	mul.wide.u32 	%rd7, %r1, 4;
	add.s64 	%rd8, %rd6, %rd7;
	st.global.f32 	[%rd8], %f47;
$L__BB0_13:
	bar.sync 	0;
	ret;

}


// ===== COMPILED SASS (sm_100) =====

	.target	sm_100

	.elftype	@"ET_EXEC"


//--------------------- .note.nv.tkinfo           --------------------------
	.section	.note.nv.tkinfo,"",@"SHT_NOTE"
	.sectionflags	@"SHF_NOTE_NV_TKINFO"
	.tkinfo
        /*0018*/ 	.word	0x00000002
        /*0030*/ 	.string	""
        /*0030*/ 	.string	"ptxas"
        /*0030*/ 	.string	"Cuda compilation tools, release 13.0, V13.0.88"
        /*0030*/ 	.string	"Build cuda_13.0.r13.0/compiler.36424714_0"
        /*0030*/ 	.string	"-arch sm_100 -m 64 "



//--------------------- .note.nv.cuinfo           --------------------------
	.section	.note.nv.cuinfo,"",@"SHT_NOTE"
	.sectionflags	@"SHF_NOTE_NV_CUINFO"
        /*0018*/ 	.short	0x0002
        /*001a*/ 	.short	0x0064
        /*001c*/ 	.short	0x0082
	.zero		2


//--------------------- .nv.info                  --------------------------
	.section	.nv.info,"",@"SHT_CUDA_INFO"
	.align	4


	//----- nvinfo : EIATTR_REGCOUNT
	.align		4
        /*0000*/ 	.byte	0x04, 0x2f
        /*0002*/ 	.short	(.L_1 - .L_0)
	.align		4
.L_0:
        /*0004*/ 	.word	index@(_Z9reduceGPUPfS_)
        /*0008*/ 	.word	0x00000014


	//----- nvinfo : EIATTR_FRAME_SIZE
	.align		4
.L_1:
        /*000c*/ 	.byte	0x04, 0x11
        /*000e*/ 	.short	(.L_3 - .L_2)
	.align		4
.L_2:
        /*0010*/ 	.word	index@(_Z9reduceGPUPfS_)
        /*0014*/ 	.word	0x00000000


	//----- nvinfo : EIATTR_MIN_STACK_SIZE
	.align		4
.L_3:
        /*0018*/ 	.byte	0x04, 0x12
        /*001a*/ 	.short	(.L_5 - .L_4)
	.align		4
.L_4:
        /*001c*/ 	.word	index@(_Z9reduceGPUPfS_)
        /*0020*/ 	.word	0x00000000
.L_5:


//--------------------- .nv.compat                --------------------------
	.section	.nv.compat,"",@"SHT_CUDA_COMPAT_INFO"
	.align	4
        /*0000*/ 	.byte	0x02, 0x09, 0x00, 0x00, 0x02, 0x02, 0x01, 0x00, 0x02, 0x05, 0x05, 0x00, 0x03, 0x07, 0x01, 0x01
        /*0010*/ 	.byte	0x02, 0x03, 0x00, 0x00, 0x02, 0x06, 0x01, 0x00, 0x04, 0x0b, 0x08, 0x00, 0x09, 0x00, 0x00, 0x00
        /*0020*/ 	.byte	0x00, 0x00, 0x00, 0x00


//--------------------- .nv.info._Z9reduceGPUPfS_ --------------------------
	.section	.nv.info._Z9reduceGPUPfS_,"",@"SHT_CUDA_INFO"
	.sectionflags	@""
	.align	4


	//----- nvinfo : EIATTR_CUDA_API_VERSION
	.align		4
        /*0000*/ 	.byte	0x04, 0x37
        /*0002*/ 	.short	(.L_7 - .L_6)
.L_6:
        /*0004*/ 	.word	0x00000082


	//----- nvinfo : EIATTR_KPARAM_INFO
	.align		4
.L_7:
        /*0008*/ 	.byte	0x04, 0x17
        /*000a*/ 	.short	(.L_9 - .L_8)
.L_8:
        /*000c*/ 	.word	0x00000000
        /*0010*/ 	.short	0x0001
        /*0012*/ 	.short	0x0008
        /*0014*/ 	.byte	0x00, 0xf5, 0x21, 0x00


	//----- nvinfo : EIATTR_KPARAM_INFO
	.align		4
.L_9:
        /*0018*/ 	.byte	0x04, 0x17
        /*001a*/ 	.short	(.L_11 - .L_10)
.L_10:
        /*001c*/ 	.word	0x00000000
        /*0020*/ 	.short	0x0000
        /*0022*/ 	.short	0x0000
        /*0024*/ 	.byte	0x00, 0xf5, 0x21, 0x00


	//----- nvinfo : EIATTR_SPARSE_MMA_MASK
	.align		4
.L_11:
        /*0028*/ 	.byte	0x03, 0x50
        /*002a*/ 	.short	0x0000


	//----- nvinfo : EIATTR_MAXREG_COUNT
	.align		4
        /*002c*/ 	.byte	0x03, 0x1b
        /*002e*/ 	.short	0x00ff


	//----- nvinfo : EIATTR_NUM_BARRIERS
	.align		4
        /*0030*/ 	.byte	0x02, 0x4c
        /*0032*/ 	.byte	0x01
	.zero		1


	//----- nvinfo : EIATTR_MERCURY_ISA_VERSION
	.align		4
        /*0034*/ 	.byte	0x03, 0x5f
        /*0036*/ 	.short	0x0101


	//----- nvinfo : EIATTR_VRC_CTA_INIT_COUNT
	.align		4
        /*0038*/ 	.byte	0x02, 0x4a
	.zero		1
	.zero		1


	//----- nvinfo : EIATTR_EXIT_INSTR_OFFSETS
	.align		4
        /*003c*/ 	.byte	0x04, 0x1c
        /*003e*/ 	.short	(.L_13 - .L_12)


	//   ....[0]....
.L_12:
        /*0040*/ 	.word	0x00000690


	//----- nvinfo : EIATTR_CRS_STACK_SIZE
	.align		4
.L_13:
        /*0044*/ 	.byte	0x04, 0x1e
        /*0046*/ 	.short	(.L_15 - .L_14)
.L_14:
        /*0048*/ 	.word	0x00000000


	//----- nvinfo : EIATTR_CBANK_PARAM_SIZE
	.align		4
.L_15:
        /*004c*/ 	.byte	0x03, 0x19
        /*004e*/ 	.short	0x0010


	//----- nvinfo : EIATTR_PARAM_CBANK
	.align		4
        /*0050*/ 	.byte	0x04, 0x0a
        /*0052*/ 	.short	(.L_17 - .L_16)
	.align		4
.L_16:
        /*0054*/ 	.word	index@(.nv.constant0._Z9reduceGPUPfS_)
        /*0058*/ 	.short	0x0380
        /*005a*/ 	.short	0x0010


	//----- nvinfo : EIATTR_SW_WAR
	.align		4
.L_17:
        /*005c*/ 	.byte	0x04, 0x36
        /*005e*/ 	.short	(.L_19 - .L_18)
.L_18:
        /*0060*/ 	.word	0x00000008
.L_19:


//--------------------- .nv.callgraph             --------------------------
	.section	.nv.callgraph,"",@"SHT_CUDA_CALLGRAPH"
	.align	4
	.sectionentsize	8
	.align		4
        /*0000*/ 	.word	0x00000000
	.align		4
        /*0004*/ 	.word	0xffffffff
	.align		4
        /*0008*/ 	.word	0x00000000
	.align		4
        /*000c*/ 	.word	0xfffffffe
	.align		4
        /*0010*/ 	.word	0x00000000
	.align		4
        /*0014*/ 	.word	0xfffffffd
	.align		4
        /*0018*/ 	.word	0x00000000
	.align		4
        /*001c*/ 	.word	0xfffffffc


//--------------------- .text._Z9reduceGPUPfS_    --------------------------
	.section	.text._Z9reduceGPUPfS_,"ax",@progbits
	.align	128
        .global         _Z9reduceGPUPfS_
        .type           _Z9reduceGPUPfS_,@function
        .size           _Z9reduceGPUPfS_,(.L_x_8 - _Z9reduceGPUPfS_)
        .other          _Z9reduceGPUPfS_,@"STO_CUDA_ENTRY STV_DEFAULT"
_Z9reduceGPUPfS_:
.text._Z9reduceGPUPfS_:
[----:B------:R-:W-:Y:S01]  /*0000*/  LDC R1, c[0x0][0x37c] ;  /* 0x0000df00ff017b82 */ /* 0x000fe20000000800 */
[----:B------:R-:W0:Y:S07]  /*0010*/  S2R R9, SR_TID.X ;  /* 0x0000000000097919 */ /* 0x000e2e0000002100 */
[----:B------:R-:W0:Y:S01]  /*0020*/  LDC R3, c[0x0][0x360] ;  /* 0x0000d800ff037b82 */ /* 0x000e220000000800 */
[----:B------:R-:W1:Y:S01]  /*0030*/  LDCU.64 UR4, c[0x0][0x358] ;  /* 0x00006b00ff0477ac */ /* 0x000e620008000a00 */
[----:B------:R-:W0:Y:S06]  /*0040*/  S2R R0, SR_CTAID.X ;  /* 0x0000000000007919 */ /* 0x000e2c0000002500 */
[----:B------:R-:W2:Y:S01]  /*0050*/  LDC.64 R4, c[0x0][0x380] ;  /* 0x0000e000ff047b82 */ /* 0x000ea20000000a00 */
[----:B0-----:R-:W-:-:S04]  /*0060*/  IMAD R7, R0, R3, R9 ;  /* 0x0000000300077224 */ /* 0x001fc800078e0209 */
[----:B--2---:R-:W-:-:S06]  /*0070*/  IMAD.WIDE.U32 R4, R7, 0x4, R4 ;  /* 0x0000000407047825 */ /* 0x004fcc00078e0004 */
[----:B-1----:R-:W2:Y:S01]  /*0080*/  LDG.E R4, desc[UR4][R4.64] ;  /* 0x0000000404047981 */ /* 0x002ea2000c1e1900 */
[----:B------:R-:W-:Y:S01]  /*0090*/  MOV R2, 0x400 ;  /* 0x0000040000027802 */ /* 0x000fe20000000f00 */
[----:B------:R-:W-:Y:S01]  /*00a0*/  BSSY.RECONVERGENT B0, `(.L_x_0) ;  /* 0x000005d000007945 */ /* 0x000fe20003800200 */
[----:B------:R-:W-:Y:S01]  /*00b0*/  ISETP.NE.AND P0, PT, R9, RZ, PT ;  /* 0x000000ff0900720c */ /* 0x000fe20003f05270 */
[----:B------:R-:W0:Y:S02]  /*00c0*/  S2R R7, SR_CgaCtaId ;  /* 0x0000000000077919 */ /* 0x000e240000008800 */
[----:B0-----:R-:W-:-:S05]  /*00d0*/  LEA R2, R7, R2, 0x18 ;  /* 0x0000000207027211 */ /* 0x001fca00078ec0ff */
[----:B------:R-:W-:-:S05]  /*00e0*/  IMAD R7, R9, 0x4, R2 ;  /* 0x0000000409077824 */ /* 0x000fca00078e0202 */
[----:B--2---:R0:W-:Y:S01]  /*00f0*/  STS [R7], R4 ;  /* 0x0000000407007388 */ /* 0x0041e20000000800 */
[----:B------:R-:W-:Y:S06]  /*0100*/  BAR.SYNC.DEFER_BLOCKING 0x0 ;  /* 0x0000000000007b1d */ /* 0x000fec0000010000 */
[----:B------:R-:W-:Y:S05]  /*0110*/  @P0 BRA `(.L_x_1) ;  /* 0x0000000400540947 */ /* 0x000fea0003800000 */
[C---:B------:R-:W-:Y:S01]  /*0120*/  ISETP.GE.U32.AND P1, PT, R3.reuse, 0x8, PT ;  /* 0x000000080300780c */ /* 0x040fe20003f26070 */
[----:B------:R-:W-:Y:S01]  /*0130*/  IMAD.MOV.U32 R13, RZ, RZ, RZ ;  /* 0x000000ffff0d7224 */ /* 0x000fe200078e00ff */
[----:B------:R-:W-:Y:S01]  /*0140*/  LOP3.LUT R15, R3, 0x7, RZ, 0xc0, !PT ;  /* 0x00000007030f7812 */ /* 0x000fe200078ec0ff */
[----:B------:R-:W-:-:S03]  /*0150*/  IMAD.MOV.U32 R8, RZ, RZ, RZ ;  /* 0x000000ffff087224 */ /* 0x000fc600078e00ff */
[----:B------:R-:W-:-:S07]  /*0160*/  ISETP.NE.AND P0, PT, R15, RZ, PT ;  /* 0x000000ff0f00720c */ /* 0x000fce0003f05270 */
[----:B------:R-:W-:Y:S06]  /*0170*/  @!P1 BRA `(.L_x_2) ;  /* 0x00000000008c9947 */ /* 0x000fec0003800000 */
[C---:B------:R-:W-:Y:S01]  /*0180*/  LOP3.LUT R14, R3.reuse, 0xfffffff8, RZ, 0xc0, !PT ;  /* 0xfffffff8030e7812 */ /* 0x040fe200078ec0ff */
[----:B------:R-:W-:Y:S01]  /*0190*/  VIADD R12, R2, 0x10 ;  /* 0x00000010020c7836 */ /* 0x000fe20000000000 */
[----:B------:R-:W-:Y:S01]  /*01a0*/  LOP3.LUT R13, R3, 0x7f8, RZ, 0xc0, !PT ;  /* 0x000007f8030d7812 */ /* 0x000fe200078ec0ff */
[----:B------:R-:W-:Y:S02]  /*01b0*/  IMAD.MOV.U32 R8, RZ, RZ, RZ ;  /* 0x000000ffff087224 */ /* 0x000fe400078e00ff */
[----:B------:R-:W-:-:S07]  /*01c0*/  IMAD.MOV R14, RZ, RZ, -R14 ;  /* 0x000000ffff0e7224 */ /* 0x000fce00078e0a0e */
.L_x_3:
[----:B01----:R-:W0:Y:S01]  /*01d0*/  LDS.128 R4, [R12+-0x10] ;  /* 0xfffff0000c047984 */ /* 0x003e220000000c00 */
[----:B--2---:R-:W-:Y:S01]  /*01e0*/  I2FP.F32.S32 R9, R8 ;  /* 0x0000000800097245 */ /* 0x004fe20000201400 */
[----:B------:R-:W-:-:S05]  /*01f0*/  VIADD R14, R14, 0x8 ;  /* 0x000000080e0e7836 */ /* 0x000fca0000000000 */
[----:B------:R-:W-:Y:S01]  /*0200*/  ISETP.NE.AND P1, PT, R14, RZ, PT ;  /* 0x000000ff0e00720c */ /* 0x000fe20003f25270 */
[----:B0-----:R-:W-:-:S06]  /*0210*/  FADD R4, R4, R9 ;  /* 0x0000000904047221 */ /* 0x001fcc0000000000 */
[----:B------:R-:W0:Y:S02]  /*0220*/  F2I.TRUNC.NTZ R4, R4 ;  /* 0x0000000400047305 */ /* 0x000e24000020f100 */
[----:B0-----:R-:W-:-:S05]  /*0230*/  I2FP.F32.S32 R8, R4 ;  /* 0x0000000400087245 */ /* 0x001fca0000201400 */
[----:B------:R-:W-:-:S06]  /*0240*/  FADD R5, R8, R5 ;  /* 0x0000000508057221 */ /* 0x000fcc0000000000 */
[----:B------:R-:W0:Y:S02]  /*0250*/  F2I.TRUNC.NTZ R5, R5 ;  /* 0x0000000500057305 */ /* 0x000e24000020f100 */
[----:B0-----:R-:W-:-:S05]  /*0260*/  I2FP.F32.S32 R9, R5 ;  /* 0x0000000500097245 */ /* 0x001fca0000201400 */
[----:B------:R-:W-:Y:S02]  /*0270*/  FADD R6, R9, R6 ;  /* 0x0000000609067221 */ /* 0x000fe40000000000 */
[----:B------:R0:W1:Y:S04]  /*0280*/  LDS.128 R8, [R12] ;  /* 0x000000000c087984 */ /* 0x0000680000000c00 */
[----:B------:R-:W2:Y:S01]  /*0290*/  F2I.TRUNC.NTZ R6, R6 ;  /* 0x0000000600067305 */ /* 0x000ea2000020f100 */
[----:B0-----:R-:W-:Y:S01]  /*02a0*/  VIADD R12, R12, 0x20 ;  /* 0x000000200c0c7836 */ /* 0x001fe20000000000 */
[----:B--2---:R-:W-:-:S05]  /*02b0*/  I2FP.F32.S32 R16, R6 ;  /* 0x0000000600107245 */ /* 0x004fca0000201400 */
[----:B------:R-:W-:-:S06]  /*02c0*/  FADD R7, R16, R7 ;  /* 0x0000000710077221 */ /* 0x000fcc0000000000 */
[----:B------:R-:W0:Y:S02]  /*02d0*/  F2I.TRUNC.NTZ R7, R7 ;  /* 0x0000000700077305 */ /* 0x000e24000020f100 */
[----:B0-----:R-:W-:-:S05]  /*02e0*/  I2FP.F32.S32 R17, R7 ;  /* 0x0000000700117245 */ /* 0x001fca0000201400 */
[----:B-1----:R-:W-:-:S06]  /*02f0*/  FADD R17, R8, R17 ;  /* 0x0000001108117221 */ /* 0x002fcc0000000000 */
[----:B------:R-:W0:Y:S02]  /*0300*/  F2I.TRUNC.NTZ R17, R17 ;  /* 0x0000001100117305 */ /* 0x000e24000020f100 */
[----:B0-----:R-:W-:-:S05]  /*0310*/  I2FP.F32.S32 R4, R17 ;  /* 0x0000001100047245 */ /* 0x001fca0000201400 */
[----:B------:R-:W-:-:S06]  /*0320*/  FADD R4, R4, R9 ;  /* 0x0000000904047221 */ /* 0x000fcc0000000000 */
[----:B------:R-:W0:Y:S02]  /*0330*/  F2I.TRUNC.NTZ R4, R4 ;  /* 0x0000000400047305 */ /* 0x000e24000020f100 */
[----:B0-----:R-:W-:-:S05]  /*0340*/  I2FP.F32.S32 R5, R4 ;  /* 0x0000000400057245 */ /* 0x001fca0000201400 */
[----:B------:R-:W-:-:S06]  /*0350*/  FADD R5, R5, R10 ;  /* 0x0000000a05057221 */ /* 0x000fcc0000000000 */
[----:B------:R-:W0:Y:S02]  /*0360*/  F2I.TRUNC.NTZ R5, R5 ;  /* 0x0000000500057305 */ /* 0x000e24000020f100 */
[----:B0-----:R-:W-:-:S05]  /*0370*/  I2FP.F32.S32 R6, R5 ;  /* 0x0000000500067245 */ /* 0x001fca0000201400 */
[----:B------:R-:W-:-:S04]  /*0380*/  FADD R6, R6, R11 ;  /* 0x0000000b06067221 */ /* 0x000fc80000000000 */
[----:B------:R1:W2:Y:S01]  /*0390*/  F2I.TRUNC.NTZ R8, R6 ;  /* 0x0000000600087305 */ /* 0x0002a2000020f100 */
[----:B------:R-:W-:Y:S05]  /*03a0*/  @P1 BRA `(.L_x_3) ;  /* 0xfffffffc00881947 */ /* 0x000fea000383ffff */
.L_x_2:
[----:B------:R-:W-:Y:S05]  /*03b0*/  @!P0 BRA `(.L_x_4) ;  /* 0x00000000009c8947 */ /* 0x000fea0003800000 */
[----:B------:R-:W-:Y:S02]  /*03c0*/  ISETP.GE.U32.AND P0, PT, R15, 0x4, PT ;  /* 0x000000040f00780c */ /* 0x000fe40003f06070 */
[----:B------:R-:W-:-:S04]  /*03d0*/  LOP3.LUT R9, R3, 0x3, RZ, 0xc0, !PT ;  /* 0x0000000303097812 */ /* 0x000fc800078ec0ff */
[----:B------:R-:W-:-:S07]  /*03e0*/  ISETP.NE.AND P1, PT, R9, RZ, PT ;  /* 0x000000ff0900720c */ /* 0x000fce0003f25270 */
[----:B------:R-:W-:Y:S06]  /*03f0*/  @!P0 BRA `(.L_x_5) ;  /* 0x0000000000408947 */ /* 0x000fec0003800000 */
[C---:B-1----:R-:W-:Y:S01]  /*0400*/  IMAD R6, R13.reuse, 0x4, R2 ;  /* 0x000000040d067824 */ /* 0x042fe200078e0202 */
[----:B--2---:R-:W-:Y:S01]  /*0410*/  I2FP.F32.S32 R5, R8 ;  /* 0x0000000800057245 */ /* 0x004fe20000201400 */
[----:B------:R-:W-:-:S03]  /*0420*/  VIADD R13, R13, 0x4 ;  /* 0x000000040d0d7836 */ /* 0x000fc60000000000 */
[----:B------:R-:W1:Y:S02]  /*0430*/  LDS.64 R10, [R6] ;  /* 0x00000000060a7984 */ /* 0x000e640000000a00 */
[----:B-1----:R-:W-:Y:S02]  /*0440*/  FADD R10, R10, R5 ;  /* 0x000000050a0a7221 */ /* 0x002fe40000000000 */
[----:B0-----:R-:W0:Y:S04]  /*0450*/  LDS.64 R4, [R6+0x8] ;  /* 0x0000080006047984 */ /* 0x001e280000000a00 */
[----:B------:R-:W1:Y:S02]  /*0460*/  F2I.TRUNC.NTZ R10, R10 ;  /* 0x0000000a000a7305 */ /* 0x000e64000020f100 */
[----:B-1----:R-:W-:-:S05]  /*0470*/  I2FP.F32.S32 R8, R10 ;  /* 0x0000000a00087245 */ /* 0x002fca0000201400 */
[----:B------:R-:W-:-:S06]  /*0480*/  FADD R11, R8, R11 ;  /* 0x0000000b080b7221 */ /* 0x000fcc0000000000 */
[----:B------:R-:W1:Y:S02]  /*0490*/  F2I.TRUNC.NTZ R11, R11 ;  /* 0x0000000b000b7305 */ /* 0x000e64000020f100 */
[----:B-1----:R-:W-:-:S05]  /*04a0*/  I2FP.F32.S32 R7, R11 ;  /* 0x0000000b00077245 */ /* 0x002fca0000201400 */
[----:B0-----:R-:W-:-:S06]  /*04b0*/  FADD R4, R4, R7 ;  /* 0x0000000704047221 */ /* 0x001fcc0000000000 */
[----:B------:R-:W0:Y:S02]  /*04c0*/  F2I.TRUNC.NTZ R4, R4 ;  /* 0x0000000400047305 */ /* 0x000e24000020f100 */
[----:B0-----:R-:W-:-:S05]  /*04d0*/  I2FP.F32.S32 R8, R4 ;  /* 0x0000000400087245 */ /* 0x001fca0000201400 */
[----:B------:R-:W-:-:S06]  /*04e0*/  FADD R8, R8, R5 ;  /* 0x0000000508087221 */ /* 0x000fcc0000000000 */
[----:B------:R-:W3:Y:S02]  /*04f0*/  F2I.TRUNC.NTZ R8, R8 ;  /* 0x0000000800087305 */ /* 0x000ee4000020f100 */
.L_x_5:
[----:B------:R-:W-:Y:S05]  /*0500*/  @!P1 BRA `(.L_x_4) ;  /* 0x0000000000489947 */ /* 0x000fea0003800000 */
[----:B------:R-:W-:Y:S02]  /*0510*/  ISETP.NE.AND P0, PT, R9, 0x1, PT ;  /* 0x000000010900780c */ /* 0x000fe40003f05270 */
[----:B------:R-:W-:-:S04]  /*0520*/  LOP3.LUT R3, R3, 0x1, RZ, 0xc0, !PT ;  /* 0x0000000103037812 */ /* 0x000fc800078ec0ff */
[----:B------:R-:W-:-:S07]  /*0530*/  ISETP.NE.U32.AND P1, PT, R3, 0x1, PT ;  /* 0x000000010300780c */ /* 0x000fce0003f25070 */
[----:B------:R-:W-:Y:S06]  /*0540*/  @!P0 BRA `(.L_x_6) ;  /* 0x0000000000248947 */ /* 0x000fec0003800000 */
[C---:B------:R-:W-:Y:S01]  /*0550*/  IMAD R3, R13.reuse, 0x4, R2 ;  /* 0x000000040d037824 */ /* 0x040fe200078e0202 */
[----:B0-23--:R-:W-:Y:S01]  /*0560*/  I2FP.F32.S32 R7, R8 ;  /* 0x0000000800077245 */ /* 0x00dfe20000201400 */
[----:B------:R-:W-:-:S03]  /*0570*/  VIADD R13, R13, 0x2 ;  /* 0x000000020d0d7836 */ /* 0x000fc60000000000 */
[----:B------:R-:W0:Y:S02]  /*0580*/  LDS.64 R4, [R3] ;  /* 0x0000000003047984 */ /* 0x000e240000000a00 */
[----:B0-----:R-:W-:-:S06]  /*0590*/  FADD R4, R4, R7 ;  /* 0x0000000704047221 */ /* 0x001fcc0000000000 */
[----:B------:R-:W1:Y:S02]  /*05a0*/  F2I.TRUNC.NTZ R4, R4 ;  /* 0x0000000400047305 */ /* 0x000e64000020f100 */
[----:B-1----:R-:W-:-:S05]  /*05b0*/  I2FP.F32.S32 R6, R4 ;  /* 0x0000000400067245 */ /* 0x002fca0000201400 */
[----:B------:R-:W-:-:S04]  /*05c0*/  FADD R5, R6, R5 ;  /* 0x0000000506057221 */ /* 0x000fc80000000000 */
[----:B------:R4:W0:Y:S03]  /*05d0*/  F2I.TRUNC.NTZ R8, R5 ;  /* 0x0000000500087305 */ /* 0x000826000020f100 */
.L_x_6:
[----:B------:R-:W-:Y:S01]  /*05e0*/  @!P1 IMAD R2, R13, 0x4, R2 ;  /* 0x000000040d029824 */ /* 0x000fe200078e0202 */
[----:B0-23--:R-:W-:-:S05]  /*05f0*/  @!P1 I2FP.F32.S32 R3, R8 ;  /* 0x0000000800039245 */ /* 0x00dfca0000201400 */
[----:B------:R-:W0:Y:S02]  /*0600*/  @!P1 LDS R2, [R2] ;  /* 0x0000000002029984 */ /* 0x000e240000000800 */
[----:B0-----:R-:W-:-:S04]  /*0610*/  @!P1 FADD R3, R3, R2 ;  /* 0x0000000203039221 */ /* 0x001fc80000000000 */
[----:B------:R0:W2:Y:S03]  /*0620*/  @!P1 F2I.TRUNC.NTZ R8, R3 ;  /* 0x0000000300089305 */ /* 0x0000a6000020f100 */
.L_x_4:
[----:B0-----:R-:W0:Y:S01]  /*0630*/  LDC.64 R2, c[0x0][0x388] ;  /* 0x0000e200ff027b82 */ /* 0x001e220000000a00 */
[----:B--234-:R-:W-:Y:S01]  /*0640*/  I2FP.F32.S32 R5, R8 ;  /* 0x0000000800057245 */ /* 0x01cfe20000201400 */
[----:B0-----:R-:W-:-:S05]  /*0650*/  IMAD.WIDE.U32 R2, R0, 0x4, R2 ;  /* 0x0000000400027825 */ /* 0x001fca00078e0002 */
[----:B------:R2:W-:Y:S02]  /*0660*/  STG.E desc[UR4][R2.64], R5 ;  /* 0x0000000502007986 */ /* 0x0005e4000c101904 */
.L_x_1:
[----:B------:R-:W-:Y:S05]  /*0670*/  BSYNC.RECONVERGENT B0 ;  /* 0x0000000000007941 */ /* 0x000fea0003800200 */
.L_x_0:
[----:B------:R-:W-:Y:S06]  /*0680*/  BAR.SYNC.DEFER_BLOCKING 0x0 ;  /* 0x0000000000007b1d */ /* 0x000fec0000010000 */
[----:B------:R-:W-:Y:S05]  /*0690*/  EXIT ;  /* 0x000000000000794d */ /* 0x000fea0003800000 */
.L_x_7:
[----:B------:R-:W-:-:S00]  /*06a0*/  BRA `(.L_x_7) ;  /* 0xfffffffc00fc7947 */ /* 0x000fc0000383ffff */
[----:B------:R-:W-:-:S00]  /*06b0*/  NOP ;  /* 0x0000000000007918 */ /* 0x000fc00000000000 */
        /* <DEDUP_REMOVED lines=12> */
.L_x_8:


//--------------------- .nv.shared._Z9reduceGPUPfS_ --------------------------
	.section	.nv.shared._Z9reduceGPUPfS_,"aw",@nobits
	.sectionflags	@""
	.align	4
.nv.shared._Z9reduceGPUPfS_:
	.zero		3072


//--------------------- .nv.shared.reserved.0     --------------------------
	.section	.nv.shared.reserved.0,"aw",@nobits
	.weak		__nv_reservedSMEM_offset_0_alias
	.size		__nv_reservedSMEM_offset_0_alias, 0, 64
	.other		__nv_reservedSMEM_offset_0_alias,@"STO_CUDA_RESERVED_SHARED STV_DEFAULT"
__nv_reservedSMEM_offset_0_alias:
	.zero		0
	.zero		64


//--------------------- .nv.constant0._Z9reduceGPUPfS_ --------------------------
	.section	.nv.constant0._Z9reduceGPUPfS_,"a",@progbits
	.sectionflags	@""
	.align	4
.nv.constant0._Z9reduceGPUPfS_:
	.zero		912


//--------------------- SYMBOLS --------------------------

	.type		.nv.reservedSmem.offset0,@object
	.size		.nv.reservedSmem.offset0,0x4
	.type		.nv.reservedSmem.cap,@object
	.size		.nv.reservedSmem.cap,0x4
